//
// Generated by NVIDIA NVVM Compiler
//
// Compiler Build ID: CL-36424714
// Cuda compilation tools, release 13.0, V13.0.88
// Based on NVVM 20.0.0
//

.version 9.0
.target sm_100
.address_size 64

	// .globl	_Z9addKernelPiPKiS1_i

.visible .entry _Z9addKernelPiPKiS1_i(
	.param .u64 .ptr .align 1 _Z9addKernelPiPKiS1_i_param_0,
	.param .u64 .ptr .align 1 _Z9addKernelPiPKiS1_i_param_1,
	.param .u64 .ptr .align 1 _Z9addKernelPiPKiS1_i_param_2,
	.param .u32 _Z9addKernelPiPKiS1_i_param_3
)
{
	.reg .pred 	%p<2>;
	.reg .b32 	%r<9>;
	.reg .b64 	%rd<11>;

	ld.param.u64 	%rd1, [_Z9addKernelPiPKiS1_i_param_0];
	ld.param.u64 	%rd2, [_Z9addKernelPiPKiS1_i_param_1];
	ld.param.u64 	%rd3, [_Z9addKernelPiPKiS1_i_param_2];
	ld.param.u32 	%r2, [_Z9addKernelPiPKiS1_i_param_3];
	mov.u32 	%r3, %tid.x;
	mov.u32 	%r4, %ctaid.x;
	mov.u32 	%r5, %ntid.x;
	mad.lo.s32 	%r1, %r4, %r5, %r3;
	setp.ge.s32 	%p1, %r1, %r2;
	@%p1 bra 	$L__BB0_2;
	cvta.to.global.u64 	%rd4, %rd2;
	cvta.to.global.u64 	%rd5, %rd3;
	cvta.to.global.u64 	%rd6, %rd1;
	mul.wide.s32 	%rd7, %r1, 4;
	add.s64 	%rd8, %rd4, %rd7;
	ld.global.u32 	%r6, [%rd8];
	add.s64 	%rd9, %rd5, %rd7;
	ld.global.u32 	%r7, [%rd9];
	add.s32 	%r8, %r7, %r6;
	add.s64 	%rd10, %rd6, %rd7;
	st.global.u32 	[%rd10], %r8;
$L__BB0_2:
	ret;

}


// ===== COMPILED SASS (sm_100) =====

	.target	sm_100

	.elftype	@"ET_EXEC"


//--------------------- .note.nv.tkinfo           --------------------------
	.section	.note.nv.tkinfo,"",@"SHT_NOTE"
	.sectionflags	@"SHF_NOTE_NV_TKINFO"
	.tkinfo
        /*0018*/ 	.word	0x00000002
        /*0030*/ 	.string	""
        /*0030*/ 	.string	"ptxas"
        /*0030*/ 	.string	"Cuda compilation tools, release 13.0, V13.0.88"
        /*0030*/ 	.string	"Build cuda_13.0.r13.0/compiler.36424714_0"
        /*0030*/ 	.string	"-arch sm_100 -m 64 "



//--------------------- .note.nv.cuinfo           --------------------------
	.section	.note.nv.cuinfo,"",@"SHT_NOTE"
	.sectionflags	@"SHF_NOTE_NV_CUINFO"
        /*0018*/ 	.short	0x0002
        /*001a*/ 	.short	0x0064
        /*001c*/ 	.short	0x0082
	.zero		2


//--------------------- .nv.info                  --------------------------
	.section	.nv.info,"",@"SHT_CUDA_INFO"
	.align	4


	//----- nvinfo : EIATTR_REGCOUNT
	.align		4
        /*0000*/ 	.byte	0x04, 0x2f
        /*0002*/ 	.short	(.L_1 - .L_0)
	.align		4
.L_0:
        /*0004*/ 	.word	index@(_Z9addKernelPiPKiS1_i)
        /*0008*/ 	.word	0x0000000c


	//----- nvinfo : EIATTR_FRAME_SIZE
	.align		4
.L_1:
        /*000c*/ 	.byte	0x04, 0x11
        /*000e*/ 	.short	(.L_3 - .L_2)
	.align		4
.L_2:
        /*0010*/ 	.word	index@(_Z9addKernelPiPKiS1_i)
        /*0014*/ 	.word	0x00000000


	//----- nvinfo : EIATTR_MIN_STACK_SIZE
	.align		4
.L_3:
        /*0018*/ 	.byte	0x04, 0x12
        /*001a*/ 	.short	(.L_5 - .L_4)
	.align		4
.L_4:
        /*001c*/ 	.word	index@(_Z9addKernelPiPKiS1_i)
        /*0020*/ 	.word	0x00000000
.L_5:


//--------------------- .nv.compat                --------------------------
	.section	.nv.compat,"",@"SHT_CUDA_COMPAT_INFO"
	.align	4
        /*0000*/ 	.byte	0x02, 0x09, 0x00, 0x00, 0x02, 0x02, 0x01, 0x00, 0x02, 0x05, 0x05, 0x00, 0x03, 0x07, 0x01, 0x01
        /*0010*/ 	.byte	0x02, 0x03, 0x00, 0x00, 0x02, 0x06, 0x01, 0x00, 0x04, 0x0b, 0x08, 0x00, 0x09, 0x00, 0x00, 0x00
        /*0020*/ 	.byte	0x00, 0x00, 0x00, 0x00


//--------------------- .nv.info._Z9addKernelPiPKiS1_i --------------------------
	.section	.nv.info._Z9addKernelPiPKiS1_i,"",@"SHT_CUDA_INFO"
	.sectionflags	@""
	.align	4


	//----- nvinfo : EIATTR_CUDA_API_VERSION
	.align		4
        /*0000*/ 	.byte	0x04, 0x37
        /*0002*/ 	.short	(.L_7 - .L_6)
.L_6:
        /*0004*/ 	.word	0x00000082


	//----- nvinfo : EIATTR_KPARAM_INFO
	.align		4
.L_7:
        /*0008*/ 	.byte	0x04, 0x17
        /*000a*/ 	.short	(.L_9 - .L_8)
.L_8:
        /*000c*/ 	.word	0x00000000
        /*0010*/ 	.short	0x0003
        /*0012*/ 	.short	0x0018
        /*0014*/ 	.byte	0x00, 0xf0, 0x11, 0x00


	//----- nvinfo : EIATTR_KPARAM_INFO
	.align		4
.L_9:
        /*0018*/ 	.byte	0x04, 0x17
        /*001a*/ 	.short	(.L_11 - .L_10)
.L_10:
        /*001c*/ 	.word	0x00000000
        /*0020*/ 	.short	0x0002
        /*0022*/ 	.short	0x0010
        /*0024*/ 	.byte	0x00, 0xf5, 0x21, 0x00


	//----- nvinfo : EIATTR_KPARAM_INFO
	.align		4
.L_11:
        /*0028*/ 	.byte	0x04, 0x17
        /*002a*/ 	.short	(.L_13 - .L_12)
.L_12:
        /*002c*/ 	.word	0x00000000
        /*0030*/ 	.short	0x0001
        /*0032*/ 	.short	0x0008
        /*0034*/ 	.byte	0x00, 0xf5, 0x21, 0x00


	//----- nvinfo : EIATTR_KPARAM_INFO
	.align		4
.L_13:
        /*0038*/ 	.byte	0x04, 0x17
        /*003a*/ 	.short	(.L_15 - .L_14)
.L_14:
        /*003c*/ 	.word	0x00000000
        /*0040*/ 	.short	0x0000
        /*0042*/ 	.short	0x0000
        /*0044*/ 	.byte	0x00, 0xf5, 0x21, 0x00


	//----- nvinfo : EIATTR_SPARSE_MMA_MASK
	.align		4
.L_15:
        /*0048*/ 	.byte	0x03, 0x50
        /*004a*/ 	.short	0x0000


	//----- nvinfo : EIATTR_MAXREG_COUNT
	.align		4
        /*004c*/ 	.byte	0x03, 0x1b
        /*004e*/ 	.short	0x00ff


	//----- nvinfo : EIATTR_MERCURY_ISA_VERSION
	.align		4
        /*0050*/ 	.byte	0x03, 0x5f
        /*0052*/ 	.short	0x0101


	//----- nvinfo : EIATTR_VRC_CTA_INIT_COUNT
	.align		4
        /*0054*/ 	.byte	0x02, 0x4a
	.zero		1
	.zero		1


	//----- nvinfo : EIATTR_EXIT_INSTR_OFFSETS
	.align		4
        /*0058*/ 	.byte	0x04, 0x1c
        /*005a*/ 	.short	(.L_17 - .L_16)


	//   ....[0]....
.L_16:
        /*005c*/ 	.word	0x00000070


	//   ....[1]....
        /*0060*/ 	.word	0x00000130


	//----- nvinfo : EIATTR_CBANK_PARAM_SIZE
	.align		4
.L_17:
        /*0064*/ 	.byte	0x03, 0x19
        /*0066*/ 	.short	0x001c


	//----- nvinfo : EIATTR_PARAM_CBANK
	.align		4
        /*0068*/ 	.byte	0x04, 0x0a
        /*006a*/ 	.short	(.L_19 - .L_18)
	.align		4
.L_18:
        /*006c*/ 	.word	index@(.nv.constant0._Z9addKernelPiPKiS1_i)
        /*0070*/ 	.short	0x0380
        /*0072*/ 	.short	0x001c


	//----- nvinfo : EIATTR_SW_WAR
	.align		4
.L_19:
        /*0074*/ 	.byte	0x04, 0x36
        /*0076*/ 	.short	(.L_21 - .L_20)
.L_20:
        /*0078*/ 	.word	0x00000008
.L_21:


//--------------------- .nv.callgraph             --------------------------
	.section	.nv.callgraph,"",@"SHT_CUDA_CALLGRAPH"
	.align	4
	.sectionentsize	8
	.align		4
        /*0000*/ 	.word	0x00000000
	.align		4
        /*0004*/ 	.word	0xffffffff
	.align		4
        /*0008*/ 	.word	0x00000000
	.align		4
        /*000c*/ 	.word	0xfffffffe
	.align		4
        /*0010*/ 	.word	0x00000000
	.align		4
        /*0014*/ 	.word	0xfffffffd
	.align		4
        /*0018*/ 	.word	0x00000000
	.align		4
        /*001c*/ 	.word	0xfffffffc


//--------------------- .text._Z9addKernelPiPKiS1_i --------------------------
	.section	.text._Z9addKernelPiPKiS1_i,"ax",@progbits
	.align	128
        .global         _Z9addKernelPiPKiS1_i
        .type           _Z9addKernelPiPKiS1_i,@function
        .size           _Z9addKernelPiPKiS1_i,(.L_x_1 - _Z9addKernelPiPKiS1_i)
        .other          _Z9addKernelPiPKiS1_i,@"STO_CUDA_ENTRY STV_DEFAULT"
_Z9addKernelPiPKiS1_i:
.text._Z9addKernelPiPKiS1_i:
[----:B------:R-:W-:Y:S01]  /*0000*/  LDC R1, c[0x0][0x37c] ;  /* 0x0000df00ff017b82 */ /* 0x000fe20000000800 */
[----:B------:R-:W0:Y:S07]  /*0010*/  S2R R9, SR_TID.X ;  /* 0x0000000000097919 */ /* 0x000e2e0000002100 */
[----:B------:R-:W0:Y:S01]  /*0020*/  S2UR UR4, SR_CTAID.X ;  /* 0x00000000000479c3 */ /* 0x000e220000002500 */
[----:B------:R-:W1:Y:S07]  /*0030*/  LDCU UR5, c[0x0][0x398] ;  /* 0x00007300ff0577ac */ /* 0x000e6e0008000800 */
[----:B------:R-:W0:Y:S02]  /*0040*/  LDC R0, c[0x0][0x360] ;  /* 0x0000d800ff007b82 */ /* 0x000e240000000800 */
[----:B0-----:R-:W-:-:S05]  /*0050*/  IMAD R9, R0, UR4, R9 ;  /* 0x0000000400097c24 */ /* 0x001fca000f8e0209 */
[----:B-1----:R-:W-:-:S13]  /*0060*/  ISETP.GE.AND P0, PT, R9, UR5, PT ;  /* 0x0000000509007c0c */ /* 0x002fda000bf06270 */
[----:B------:R-:W-:Y:S05]  /*0070*/  @P0 EXIT ;  /* 0x000000000000094d */ /* 0x000fea0003800000 */
[----:B------:R-:W0:Y:S01]  /*0080*/  LDC.64 R2, c[0x0][0x388] ;  /* 0x0000e200ff027b82 */ /* 0x000e220000000a00 */
[----:B------:R-:W1:Y:S07]  /*0090*/  LDCU.64 UR4, c[0x0][0x358] ;  /* 0x00006b00ff0477ac */ /* 0x000e6e0008000a00 */
[----:B------:R-:W2:Y:S08]  /*00a0*/  LDC.64 R4, c[0x0][0x390] ;  /* 0x0000e400ff047b82 */ /* 0x000eb00000000a00 */
[----:B------:R-:W3:Y:S01]  /*00b0*/  LDC.64 R6, c[0x0][0x380] ;  /* 0x0000e000ff067b82 */ /* 0x000ee20000000a00 */
[----:B0-----:R-:W-:-:S06]  /*00c0*/  IMAD.WIDE R2, R9, 0x4, R2 ;  /* 0x0000000409027825 */ /* 0x001fcc00078e0202 */
[----:B-1----:R-:W4:Y:S01]  /*00d0*/  LDG.E R2, desc[UR4][R2.64] ;  /* 0x0000000402027981 */ /* 0x002f22000c1e1900 */
[----:B--2---:R-:W-:-:S06]  /*00e0*/  IMAD.WIDE R4, R9, 0x4, R4 ;  /* 0x0000000409047825 */ /* 0x004fcc00078e0204 */
[----:B------:R-:W4:Y:S01]  /*00f0*/  LDG.E R5, desc[UR4][R4.64] ;  /* 0x0000000404057981 */ /* 0x000f22000c1e1900 */
[----:B---3--:R-:W-:Y:S01]  /*0100*/  IMAD.WIDE R6, R9, 0x4, R6 ;  /* 0x0000000409067825 */ /* 0x008fe200078e0206 */
[----:B----4-:R-:W-:-:S05]  /*0110*/  IADD3 R9, PT, PT, R2, R5, RZ ;  /* 0x0000000502097210 */ /* 0x010fca0007ffe0ff */
[----:B------:R-:W-:Y:S01]  /*0120*/  STG.E desc[UR4][R6.64], R9 ;  /* 0x0000000906007986 */ /* 0x000fe2000c101904 */
[----:B------:R-:W-:Y:S05]  /*0130*/  EXIT ;  /* 0x000000000000794d */ /* 0x000fea0003800000 */
.L_x_0:
[----:B------:R-:W-:-:S00]  /*0140*/  BRA `(.L_x_0) ;  /* 0xfffffffc00fc7947 */ /* 0x000fc0000383ffff */
[----:B------:R-:W-:-:S00]  /*0150*/  NOP ;  /* 0x0000000000007918 */ /* 0x000fc00000000000 */
        /* <DEDUP_REMOVED lines=10> */
.L_x_1:


//--------------------- .nv.shared.reserved.0     --------------------------
	.section	.nv.shared.reserved.0,"aw",@nobits
	.weak		__nv_reservedSMEM_offset_0_alias
	.size		__nv_reservedSMEM_offset_0_alias, 0, 64
	.other		__nv_reservedSMEM_offset_0_alias,@"STO_CUDA_RESERVED_SHARED STV_DEFAULT"
__nv_reservedSMEM_offset_0_alias:
	.zero		0
	.zero		64


//--------------------- .nv.constant0._Z9addKernelPiPKiS1_i --------------------------
	.section	.nv.constant0._Z9addKernelPiPKiS1_i,"a",@progbits
	.sectionflags	@""
	.align	4
.nv.constant0._Z9addKernelPiPKiS1_i:
	.zero		924


//--------------------- SYMBOLS --------------------------

	.type		.nv.reservedSmem.offset0,@object
	.size		.nv.reservedSmem.offset0,0x4
